	.headerflags	@"EF_CUDA_TEXMODE_UNIFIED EF_CUDA_64BIT_ADDRESS EF_CUDA_ACCELERATORS EF_CUDA_SM90 EF_CUDA_VIRTUAL_SM(EF_CUDA_SM90)"
	.elftype	@"ET_EXEC"


//--------------------- .nv.info                  --------------------------
	.section	.nv.info,"",@"SHT_CUDA_INFO"
	.align	4


	//----- nvinfo : EIATTR_REGCOUNT
	.align		4
        /*0000*/ 	.byte	0x04, 0x2f
        /*0002*/ 	.short	(.L_1 - .L_0)
	.align		4
.L_0:
        /*0004*/ 	.word	index@(triton_poi_fused_zeros_like_0)
        /*0008*/ 	.word	0x00000008


	//----- nvinfo : EIATTR_MIN_STACK_SIZE
	.align		4
.L_1:
        /*000c*/ 	.byte	0x04, 0x12
        /*000e*/ 	.short	(.L_3 - .L_2)
	.align		4
.L_2:
        /*0010*/ 	.word	index@(triton_poi_fused_zeros_like_0)
        /*0014*/ 	.word	0x00000000


	//----- nvinfo : EIATTR_FRAME_SIZE
	.align		4
.L_3:
        /*0018*/ 	.byte	0x04, 0x11
        /*001a*/ 	.short	(.L_5 - .L_4)
	.align		4
.L_4:
        /*001c*/ 	.word	index@(triton_poi_fused_zeros_like_0)
        /*0020*/ 	.word	0x00000000


	//----- nvinfo : EIATTR_MIN_STACK_SIZE
	.align		4
.L_5:
        /*0024*/ 	.byte	0x04, 0x12
        /*0026*/ 	.short	(.L_7 - .L_6)
	.align		4
.L_6:
        /*0028*/ 	.word	index@(triton_poi_fused_zeros_like_0)
        /*002c*/ 	.word	0x00000000
.L_7:


//--------------------- .nv.info.triton_poi_fused_zeros_like_0 --------------------------
	.section	.nv.info.triton_poi_fused_zeros_like_0,"",@"SHT_CUDA_INFO"
	.sectionflags	@""
	.align	4


	//----- nvinfo : EIATTR_CUDA_API_VERSION
	.align		4
        /*0000*/ 	.byte	0x04, 0x37
        /*0002*/ 	.short	(.L_9 - .L_8)
.L_8:
        /*0004*/ 	.word	0x0000007c


	//----- nvinfo : EIATTR_KPARAM_INFO
	.align		4
.L_9:
        /*0008*/ 	.byte	0x04, 0x17
        /*000a*/ 	.short	(.L_11 - .L_10)
.L_10:
        /*000c*/ 	.word	0x00000000
        /*0010*/ 	.short	0x0001
        /*0012*/ 	.short	0x0008
        /*0014*/ 	.byte	0x00, 0xf0, 0x11, 0x00


	//----- nvinfo : EIATTR_KPARAM_INFO
	.align		4
.L_11:
        /*0018*/ 	.byte	0x04, 0x17
        /*001a*/ 	.short	(.L_13 - .L_12)
.L_12:
        /*001c*/ 	.word	0x00000000
        /*0020*/ 	.short	0x0000
        /*0022*/ 	.short	0x0000
        /*0024*/ 	.byte	0x00, 0xf4, 0x21, 0x00


	//----- nvinfo : EIATTR_SPARSE_MMA_MASK
	.align		4
.L_13:
        /*0028*/ 	.byte	0x03, 0x50
        /*002a*/ 	.short	0x0000


	//----- nvinfo : EIATTR_MAXREG_COUNT
	.align		4
        /*002c*/ 	.byte	0x03, 0x1b
        /*002e*/ 	.short	0x00ff


	//----- nvinfo : EIATTR_EXIT_INSTR_OFFSETS
	.align		4
        /*0030*/ 	.byte	0x04, 0x1c
        /*0032*/ 	.short	(.L_15 - .L_14)


	//   ....[0]....
.L_14:
        /*0034*/ 	.word	0x00000090


	//   ....[1]....
        /*0038*/ 	.word	0x000000c0


	//----- nvinfo : EIATTR_REQNTID
	.align		4
.L_15:
        /*003c*/ 	.byte	0x04, 0x10
        /*003e*/ 	.short	(.L_17 - .L_16)
.L_16:
        /*0040*/ 	.word	0x00000020
        /*0044*/ 	.word	0x00000001
        /*0048*/ 	.word	0x00000001


	//----- nvinfo : EIATTR_CBANK_PARAM_SIZE
	.align		4
.L_17:
        /*004c*/ 	.byte	0x03, 0x19
        /*004e*/ 	.short	0x000c


	//----- nvinfo : EIATTR_PARAM_CBANK
	.align		4
        /*0050*/ 	.byte	0x04, 0x0a
        /*0052*/ 	.short	(.L_19 - .L_18)
	.align		4
.L_18:
        /*0054*/ 	.word	index@(.nv.constant0.triton_poi_fused_zeros_like_0)
        /*0058*/ 	.short	0x0210
        /*005a*/ 	.short	0x000c


	//----- nvinfo : EIATTR_SW_WAR
	.align		4
.L_19:
        /*005c*/ 	.byte	0x04, 0x36
        /*005e*/ 	.short	(.L_21 - .L_20)
.L_20:
        /*0060*/ 	.word	0x00000008
.L_21:


//--------------------- .nv.callgraph             --------------------------
	.section	.nv.callgraph,"",@"SHT_CUDA_CALLGRAPH"
	.align	4
	.sectionentsize	8
	.align		4
        /*0000*/ 	.word	0x00000000
	.align		4
        /*0004*/ 	.word	0xffffffff
	.align		4
        /*0008*/ 	.word	0x00000000
	.align		4
        /*000c*/ 	.word	0xfffffffe
	.align		4
        /*0010*/ 	.word	0x00000000
	.align		4
        /*0014*/ 	.word	0xfffffffd
	.align		4
        /*0018*/ 	.word	0x00000000
	.align		4
        /*001c*/ 	.word	0xfffffffc


//--------------------- .text.triton_poi_fused_zeros_like_0 --------------------------
	.section	.text.triton_poi_fused_zeros_like_0,"ax",@progbits
	.align	128
        .global         triton_poi_fused_zeros_like_0
        .type           triton_poi_fused_zeros_like_0,@function
        .size           triton_poi_fused_zeros_like_0,(.L_x_1 - triton_poi_fused_zeros_like_0)
        .other          triton_poi_fused_zeros_like_0,@"STO_CUDA_ENTRY STV_DEFAULT"
triton_poi_fused_zeros_like_0:
.text.triton_poi_fused_zeros_like_0:
[----:B------:R-:W0:Y:S02]  /*0000*/  LDC R1, c[0x0][0x28] ;  /* 0x00000a00ff017b82 */ /* 0x000e240000000800 */
[----:B------:R-:W1:Y:S01]  /*0010*/  S2R R4, SR_TID.X ;  /* 0x0000000000047919 */ /* 0x000e620000002100 */
[----:B------:R-:W2:Y:S01]  /*0020*/  LDC.64 R2, c[0x0][0x210] ;  /* 0x00008400ff027b82 */ /* 0x000ea20000000a00 */
[----:B------:R-:W3:Y:S01]  /*0030*/  S2R R5, SR_CTAID.X ;  /* 0x0000000000057919 */ /* 0x000ee20000002500 */
[C---:B-1----:R-:W-:Y:S02]  /*0040*/  LOP3.LUT R0, R4.reuse, 0xf, RZ, 0xc0, !PT ;  /* 0x0000000f04007812 */ /* 0x042fe400078ec0ff */
[----:B------:R-:W-:-:S03]  /*0050*/  LOP3.LUT P0, RZ, R4, 0x10, RZ, 0xc0, !PT ;  /* 0x0000001004ff7812 */ /* 0x000fc6000780c0ff */
[----:B---3--:R-:W-:-:S04]  /*0060*/  IMAD R5, R5, 0x10, R0 ;  /* 0x0000001005057824 */ /* 0x008fc800078e0200 */
[C---:B--2---:R-:W-:Y:S01]  /*0070*/  IMAD.WIDE R2, R5.reuse, 0x4, R2 ;  /* 0x0000000405027825 */ /* 0x044fe200078e0202 */
[----:B------:R-:W-:-:S13]  /*0080*/  ISETP.LT.AND P0, PT, R5, 0x10, !P0 ;  /* 0x000000100500780c */ /* 0x000fda0004701270 */
[----:B------:R-:W-:Y:S05]  /*0090*/  @!P0 EXIT ;  /* 0x000000000000894d */ /* 0x000fea0003800000 */
[----:B------:R-:W-:Y:S02]  /*00a0*/  ULDC.64 UR4, c[0x0][0x208] ;  /* 0x0000820000047ab9 */ /* 0x000fe40000000a00 */
[----:B------:R-:W-:Y:S01]  /*00b0*/  STG.E desc[UR4][R2.64], RZ ;  /* 0x000000ff02007986 */ /* 0x000fe2000c101904 */
[----:B------:R-:W-:Y:S05]  /*00c0*/  EXIT ;  /* 0x000000000000794d */ /* 0x000fea0003800000 */
.L_x_0:
[----:B------:R-:W-:-:S00]  /*00d0*/  BRA `(.L_x_0) ;  /* 0xfffffffc00fc7947 */ /* 0x000fc0000383ffff */
[----:B------:R-:W-:-:S00]  /*00e0*/  NOP ;  /* 0x0000000000007918 */ /* 0x000fc00000000000 */
        /* <DEDUP_REMOVED lines=9> */
.L_x_1:


//--------------------- .nv.constant0.triton_poi_fused_zeros_like_0 --------------------------
	.section	.nv.constant0.triton_poi_fused_zeros_like_0,"a",@progbits
	.sectionflags	@""
	.align	4
.nv.constant0.triton_poi_fused_zeros_like_0:
	.zero		540
